	.headerflags	@"EF_CUDA_TEXMODE_UNIFIED EF_CUDA_64BIT_ADDRESS EF_CUDA_ACCELERATORS EF_CUDA_SM90 EF_CUDA_VIRTUAL_SM(EF_CUDA_SM90)"
	.elftype	@"ET_EXEC"


//--------------------- .nv.info                  --------------------------
	.section	.nv.info,"",@"SHT_CUDA_INFO"
	.align	4


	//----- nvinfo : EIATTR_REGCOUNT
	.align		4
        /*0000*/ 	.byte	0x04, 0x2f
        /*0002*/ 	.short	(.L_1 - .L_0)
	.align		4
.L_0:
        /*0004*/ 	.word	index@(triton_mm)
        /*0008*/ 	.word	0x0000005e


	//----- nvinfo : EIATTR_MIN_STACK_SIZE
	.align		4
.L_1:
        /*000c*/ 	.byte	0x04, 0x12
        /*000e*/ 	.short	(.L_3 - .L_2)
	.align		4
.L_2:
        /*0010*/ 	.word	index@(triton_mm)
        /*0014*/ 	.word	0x00000000


	//----- nvinfo : EIATTR_FRAME_SIZE
	.align		4
.L_3:
        /*0018*/ 	.byte	0x04, 0x11
        /*001a*/ 	.short	(.L_5 - .L_4)
	.align		4
.L_4:
        /*001c*/ 	.word	index@(triton_mm)
        /*0020*/ 	.word	0x00000000


	//----- nvinfo : EIATTR_MIN_STACK_SIZE
	.align		4
.L_5:
        /*0024*/ 	.byte	0x04, 0x12
        /*0026*/ 	.short	(.L_7 - .L_6)
	.align		4
.L_6:
        /*0028*/ 	.word	index@(triton_mm)
        /*002c*/ 	.word	0x00000000
.L_7:


//--------------------- .nv.info.triton_mm        --------------------------
	.section	.nv.info.triton_mm,"",@"SHT_CUDA_INFO"
	.sectionflags	@""
	.align	4


	//----- nvinfo : EIATTR_CUDA_API_VERSION
	.align		4
        /*0000*/ 	.byte	0x04, 0x37
        /*0002*/ 	.short	(.L_9 - .L_8)
.L_8:
        /*0004*/ 	.word	0x0000007c


	//----- nvinfo : EIATTR_KPARAM_INFO
	.align		4
.L_9:
        /*0008*/ 	.byte	0x04, 0x17
        /*000a*/ 	.short	(.L_11 - .L_10)
.L_10:
        /*000c*/ 	.word	0x00000000
        /*0010*/ 	.short	0x0004
        /*0012*/ 	.short	0x001c
        /*0014*/ 	.byte	0x00, 0xf0, 0x11, 0x00


	//----- nvinfo : EIATTR_KPARAM_INFO
	.align		4
.L_11:
        /*0018*/ 	.byte	0x04, 0x17
        /*001a*/ 	.short	(.L_13 - .L_12)
.L_12:
        /*001c*/ 	.word	0x00000000
        /*0020*/ 	.short	0x0003
        /*0022*/ 	.short	0x0018
        /*0024*/ 	.byte	0x00, 0xf0, 0x11, 0x00


	//----- nvinfo : EIATTR_KPARAM_INFO
	.align		4
.L_13:
        /*0028*/ 	.byte	0x04, 0x17
        /*002a*/ 	.short	(.L_15 - .L_14)
.L_14:
        /*002c*/ 	.word	0x00000000
        /*0030*/ 	.short	0x0002
        /*0032*/ 	.short	0x0010
        /*0034*/ 	.byte	0x00, 0xf0, 0x21, 0x00


	//----- nvinfo : EIATTR_KPARAM_INFO
	.align		4
.L_15:
        /*0038*/ 	.byte	0x04, 0x17
        /*003a*/ 	.short	(.L_17 - .L_16)
.L_16:
        /*003c*/ 	.word	0x00000000
        /*0040*/ 	.short	0x0001
        /*0042*/ 	.short	0x0008
        /*0044*/ 	.byte	0x00, 0xf0, 0x21, 0x00


	//----- nvinfo : EIATTR_KPARAM_INFO
	.align		4
.L_17:
        /*0048*/ 	.byte	0x04, 0x17
        /*004a*/ 	.short	(.L_19 - .L_18)
.L_18:
        /*004c*/ 	.word	0x00000000
        /*0050*/ 	.short	0x0000
        /*0052*/ 	.short	0x0000
        /*0054*/ 	.byte	0x00, 0xf0, 0x21, 0x00


	//----- nvinfo : EIATTR_SPARSE_MMA_MASK
	.align		4
.L_19:
        /*0058*/ 	.byte	0x03, 0x50
        /*005a*/ 	.short	0x0000


	//----- nvinfo : EIATTR_MAXREG_COUNT
	.align		4
        /*005c*/ 	.byte	0x03, 0x1b
        /*005e*/ 	.short	0x00ff


	//----- nvinfo : EIATTR_COOP_GROUP_MASK_REGIDS
	.align		4
        /*0060*/ 	.byte	0x04, 0x29
        /*0062*/ 	.short	(.L_21 - .L_20)


	//   ....[0]....
.L_20:
        /*0064*/ 	.word	0xffffffff


	//----- nvinfo : EIATTR_COOP_GROUP_INSTR_OFFSETS
	.align		4
.L_21:
        /*0068*/ 	.byte	0x04, 0x28
        /*006a*/ 	.short	(.L_23 - .L_22)


	//   ....[0]....
.L_22:
        /*006c*/ 	.word	0x00000ba0


	//----- nvinfo : EIATTR_EXIT_INSTR_OFFSETS
	.align		4
.L_23:
        /*0070*/ 	.byte	0x04, 0x1c
        /*0072*/ 	.short	(.L_25 - .L_24)


	//   ....[0]....
.L_24:
        /*0074*/ 	.word	0x00000050


	//   ....[1]....
        /*0078*/ 	.word	0x00001610


	//   ....[2]....
        /*007c*/ 	.word	0x00001660


	//----- nvinfo : EIATTR_MAX_THREADS
	.align		4
.L_25:
        /*0080*/ 	.byte	0x04, 0x05
        /*0082*/ 	.short	(.L_27 - .L_26)
.L_26:
        /*0084*/ 	.word	0x00000100
        /*0088*/ 	.word	0x00000001
        /*008c*/ 	.word	0x00000001


	//----- nvinfo : EIATTR_CBANK_PARAM_SIZE
	.align		4
.L_27:
        /*0090*/ 	.byte	0x03, 0x19
        /*0092*/ 	.short	0x0020


	//----- nvinfo : EIATTR_PARAM_CBANK
	.align		4
        /*0094*/ 	.byte	0x04, 0x0a
        /*0096*/ 	.short	(.L_29 - .L_28)
	.align		4
.L_28:
        /*0098*/ 	.word	index@(.nv.constant0.triton_mm)
        /*009c*/ 	.short	0x0210
        /*009e*/ 	.short	0x0020


	//----- nvinfo : EIATTR_SW_WAR
	.align		4
.L_29:
        /*00a0*/ 	.byte	0x04, 0x36
        /*00a2*/ 	.short	(.L_31 - .L_30)
.L_30:
        /*00a4*/ 	.word	0x00000008
.L_31:


//--------------------- .nv.callgraph             --------------------------
	.section	.nv.callgraph,"",@"SHT_CUDA_CALLGRAPH"
	.align	4
	.sectionentsize	8
	.align		4
        /*0000*/ 	.word	0x00000000
	.align		4
        /*0004*/ 	.word	0xffffffff
	.align		4
        /*0008*/ 	.word	0x00000000
	.align		4
        /*000c*/ 	.word	0xfffffffe
	.align		4
        /*0010*/ 	.word	0x00000000
	.align		4
        /*0014*/ 	.word	0xfffffffd
	.align		4
        /*0018*/ 	.word	0x00000000
	.align		4
        /*001c*/ 	.word	0xfffffffc


//--------------------- .text.triton_mm           --------------------------
	.section	.text.triton_mm,"ax",@progbits
	.sectionflags	@"SHF_BARRIERS=1"
	.align	128
        .global         triton_mm
        .type           triton_mm,@function
        .size           triton_mm,(.L_x_2 - triton_mm)
        .other          triton_mm,@"STO_CUDA_ENTRY STV_DEFAULT"
triton_mm:
.text.triton_mm:
[----:B------:R-:W1:Y:S02]  /*0000*/  LDC R1, c[0x0][0x28] ;  /* 0x00000a00ff017b82 */ /* 0x000e640000000800 */
[----:B------:R-:W2:Y:S02]  /*0010*/  LDC.64 R2, c[0x0][0x228] ;  /* 0x00008a00ff027b82 */ /* 0x000ea40000000a00 */
[----:B--2---:R-:W-:-:S04]  /*0020*/  IMAD.IADD R0, R3, 0x1, R2 ;  /* 0x0000000103007824 */ /* 0x004fc800078e0202 */
[----:B------:R-:W-:-:S05]  /*0030*/  IMAD R2, R0, 0xc00, RZ ;  /* 0x00000c0000027824 */ /* 0x000fca00078e02ff */
[----:B------:R-:W-:-:S13]  /*0040*/  ISETP.NE.AND P0, PT, R2, RZ, PT ;  /* 0x000000ff0200720c */ /* 0x000fda0003f05270 */
[----:B------:R-:W-:Y:S05]  /*0050*/  @!P0 EXIT ;  /* 0x000000000000894d */ /* 0x000fea0003800000 */
[----:B------:R-:W2:Y:S01]  /*0060*/  S2R R10, SR_CTAID.X ;  /* 0x00000000000a7919 */ /* 0x000ea20000002500 */
[----:B------:R-:W-:Y:S01]  /*0070*/  VIADD R2, R0, 0x7f ;  /* 0x0000007f00027836 */ /* 0x000fe20000000000 */
[----:B------:R-:W-:Y:S01]  /*0080*/  IABS R18, R0 ;  /* 0x0000000000127213 */ /* 0x000fe20000000000 */
[----:B------:R-:W3:Y:S01]  /*0090*/  S2UR UR5, SR_CgaCtaId ;  /* 0x00000000000579c3 */ /* 0x000ee20000008800 */
[----:B------:R-:W-:Y:S01]  /*00a0*/  UMOV UR4, 0x400 ;  /* 0x0000040000047882 */ /* 0x000fe20000000000 */
[----:B------:R-:W-:Y:S01]  /*00b0*/  ULDC.64 UR16, c[0x0][0x208] ;  /* 0x0000820000107ab9 */ /* 0x000fe20000000a00 */
[----:B------:R-:W-:Y:S02]  /*00c0*/  SHF.R.S32.HI R3, RZ, 0x1f, R2 ;  /* 0x0000001fff037819 */ /* 0x000fe40000011402 */
[----:B------:R-:W-:Y:S02]  /*00d0*/  CS2R R24, SRZ ;  /* 0x0000000000187805 */ /* 0x000fe4000001ff00 */
[----:B------:R-:W-:-:S02]  /*00e0*/  CS2R R26, SRZ ;  /* 0x00000000001a7805 */ /* 0x000fc4000001ff00 */
[----:B------:R-:W-:Y:S02]  /*00f0*/  CS2R R28, SRZ ;  /* 0x00000000001c7805 */ /* 0x000fe4000001ff00 */
[----:B------:R-:W-:Y:S02]  /*0100*/  LEA.HI R3, R3, R2, RZ, 0x7 ;  /* 0x0000000203037211 */ /* 0x000fe400078f38ff */
[----:B------:R-:W-:Y:S02]  /*0110*/  CS2R R30, SRZ ;  /* 0x00000000001e7805 */ /* 0x000fe4000001ff00 */
[----:B------:R-:W-:Y:S02]  /*0120*/  CS2R R32, SRZ ;  /* 0x0000000000207805 */ /* 0x000fe4000001ff00 */
[----:B------:R-:W-:Y:S02]  /*0130*/  CS2R R34, SRZ ;  /* 0x0000000000227805 */ /* 0x000fe4000001ff00 */
[----:B------:R-:W-:-:S02]  /*0140*/  CS2R R36, SRZ ;  /* 0x0000000000247805 */ /* 0x000fc4000001ff00 */
[----:B------:R-:W-:Y:S02]  /*0150*/  CS2R R38, SRZ ;  /* 0x0000000000267805 */ /* 0x000fe4000001ff00 */
[----:B------:R-:W-:Y:S02]  /*0160*/  CS2R R40, SRZ ;  /* 0x0000000000287805 */ /* 0x000fe4000001ff00 */
        /* <DEDUP_REMOVED lines=9> */
[----:B------:R-:W-:Y:S01]  /*0200*/  CS2R R60, SRZ ;  /* 0x00000000003c7805 */ /* 0x000fe2000001ff00 */
[----:B---3--:R-:W-:Y:S01]  /*0210*/  UPRMT UR5, UR5, 0x654, UR4 ;  /* 0x0000065405057896 */ /* 0x008fe20008000004 */
[----:B------:R-:W-:-:S02]  /*0220*/  CS2R R62, SRZ ;  /* 0x00000000003e7805 */ /* 0x000fc4000001ff00 */
[----:B------:R-:W-:Y:S02]  /*0230*/  CS2R R64, SRZ ;  /* 0x0000000000407805 */ /* 0x000fe4000001ff00 */
[----:B------:R-:W-:Y:S02]  /*0240*/  CS2R R66, SRZ ;  /* 0x0000000000427805 */ /* 0x000fe4000001ff00 */
[----:B------:R-:W-:Y:S01]  /*0250*/  CS2R R68, SRZ ;  /* 0x0000000000447805 */ /* 0x000fe2000001ff00 */
[C---:B--2---:R-:W-:Y:S01]  /*0260*/  IMAD.HI R4, R10.reuse, 0x2aaaaaab, RZ ;  /* 0x2aaaaaab0a047827 */ /* 0x044fe200078e02ff */
[----:B------:R-:W-:Y:S02]  /*0270*/  IABS R11, R10 ;  /* 0x0000000a000b7213 */ /* 0x000fe40000000000 */
[----:B------:R-:W-:Y:S02]  /*0280*/  CS2R R70, SRZ ;  /* 0x0000000000467805 */ /* 0x000fe4000001ff00 */
[----:B------:R-:W-:-:S02]  /*0290*/  ISETP.GE.AND P1, PT, R10, RZ, PT ;  /* 0x000000ff0a00720c */ /* 0x000fc40003f26270 */
[----:B------:R-:W-:Y:S02]  /*02a0*/  CS2R R72, SRZ ;  /* 0x0000000000487805 */ /* 0x000fe4000001ff00 */
[----:B------:R-:W-:Y:S02]  /*02b0*/  SHF.R.U32.HI R5, RZ, 0x1f, R4 ;  /* 0x0000001fff057819 */ /* 0x000fe40000011604 */
[----:B------:R-:W-:Y:S02]  /*02c0*/  CS2R R74, SRZ ;  /* 0x00000000004a7805 */ /* 0x000fe4000001ff00 */
[----:B------:R-:W-:Y:S02]  /*02d0*/  CS2R R76, SRZ ;  /* 0x00000000004c7805 */ /* 0x000fe4000001ff00 */
[----:B------:R-:W-:Y:S02]  /*02e0*/  CS2R R78, SRZ ;  /* 0x00000000004e7805 */ /* 0x000fe4000001ff00 */
[----:B------:R-:W-:-:S02]  /*02f0*/  LEA.HI.SX32 R5, R4, R5, 0x1b ;  /* 0x0000000504057211 */ /* 0x000fc400078fdaff */
[----:B------:R-:W-:Y:S02]  /*0300*/  CS2R R80, SRZ ;  /* 0x0000000000507805 */ /* 0x000fe4000001ff00 */
[----:B------:R-:W-:Y:S02]  /*0310*/  CS2R R82, SRZ ;  /* 0x0000000000527805 */ /* 0x000fe4000001ff00 */
[----:B------:R-:W-:Y:S02]  /*0320*/  CS2R R84, SRZ ;  /* 0x0000000000547805 */ /* 0x000fe4000001ff00 */
[----:B------:R-:W-:Y:S01]  /*0330*/  CS2R R86, SRZ ;  /* 0x0000000000567805 */ /* 0x000fe2000001ff00 */
[----:B------:R-:W-:Y:S01]  /*0340*/  IMAD.SHL.U32 R4, R5, 0x8, RZ ;  /* 0x0000000805047824 */ /* 0x000fe200078e00ff */
[----:B------:R-:W-:Y:S01]  /*0350*/  UMOV UR4, URZ ;  /* 0x0000003f00047c82 */ /* 0x000fe20008000000 */
[----:B------:R-:W-:-:S03]  /*0360*/  UMOV UR14, 0xffffffff ;  /* 0xffffffff000e7882 */ /* 0x000fc60000000000 */
[----:B------:R-:W-:-:S04]  /*0370*/  LEA.HI.SX32 R3, R3, -R4, 0x19 ;  /* 0x8000000403037211 */ /* 0x000fc800078fcaff */
[----:B------:R-:W-:-:S04]  /*0380*/  VIMNMX R6, R3, 0x8, PT ;  /* 0x0000000803067848 */ /* 0x000fc80003fe0100 */
[-C--:B------:R-:W-:Y:S02]  /*0390*/  IABS R13, R6.reuse ;  /* 0x00000006000d7213 */ /* 0x080fe40000000000 */
[----:B------:R-:W-:Y:S02]  /*03a0*/  IABS R12, R6 ;  /* 0x00000006000c7213 */ /* 0x000fe40000000000 */
[----:B------:R-:W2:Y:S03]  /*03b0*/  I2F.RP R7, R13 ;  /* 0x0000000d00077306 */ /* 0x000ea60000209400 */
[----:B------:R-:W-:-:S05]  /*03c0*/  IMAD.MOV R15, RZ, RZ, -R12 ;  /* 0x000000ffff0f7224 */ /* 0x000fca00078e0a0c */
[----:B--2---:R-:W2:Y:S02]  /*03d0*/  MUFU.RCP R7, R7 ;  /* 0x0000000700077308 */ /* 0x004ea40000001000 */
[----:B--2---:R-:W-:Y:S02]  /*03e0*/  VIADD R2, R7, 0xffffffe ;  /* 0x0ffffffe07027836 */ /* 0x004fe40000000000 */
[----:B------:R-:W2:Y:S04]  /*03f0*/  S2R R7, SR_TID.X ;  /* 0x0000000000077919 */ /* 0x000ea80000002100 */
[----:B------:R3:W4:Y:S02]  /*0400*/  F2I.FTZ.U32.TRUNC.NTZ R3, R2 ;  /* 0x0000000200037305 */ /* 0x000724000021f000 */
[----:B---3--:R-:W-:-:S02]  /*0410*/  IMAD.MOV.U32 R2, RZ, RZ, RZ ;  /* 0x000000ffff027224 */ /* 0x008fc400078e00ff */
[----:B----4-:R-:W-:-:S04]  /*0420*/  IMAD.MOV R8, RZ, RZ, -R3 ;  /* 0x000000ffff087224 */ /* 0x010fc800078e0a03 */
[----:B------:R-:W-:-:S04]  /*0430*/  IMAD R9, R8, R13, RZ ;  /* 0x0000000d08097224 */ /* 0x000fc800078e02ff */
[----:B------:R-:W-:Y:S02]  /*0440*/  IMAD.HI.U32 R8, R3, R9, R2 ;  /* 0x0000000903087227 */ /* 0x000fe400078e0002 */
[----:B------:R-:W3:Y:S02]  /*0450*/  I2F.RP R9, R18 ;  /* 0x0000001200097306 */ /* 0x000ee40000209400 */
[----:B------:R-:W-:Y:S02]  /*0460*/  IMAD.MOV.U32 R3, RZ, RZ, R11 ;  /* 0x000000ffff037224 */ /* 0x000fe400078e000b */
[----:B------:R-:W-:Y:S01]  /*0470*/  IMAD R11, R5, -0xc0, R10 ;  /* 0xffffff40050b7824 */ /* 0x000fe200078e020a */
[----:B--2---:R-:W-:Y:S01]  /*0480*/  SHF.R.U32.HI R12, RZ, 0x2, R7 ;  /* 0x00000002ff0c7819 */ /* 0x004fe20000011607 */
[----:B------:R-:W-:-:S03]  /*0490*/  IMAD.HI.U32 R2, R8, R3, RZ ;  /* 0x0000000308027227 */ /* 0x000fc600078e00ff */
[----:B------:R-:W-:Y:S01]  /*04a0*/  IABS R5, R11 ;  /* 0x0000000b00057213 */ /* 0x000fe20000000000 */
[----:B------:R-:W-:Y:S01]  /*04b0*/  IMAD R2, R2, R15, R3 ;  /* 0x0000000f02027224 */ /* 0x000fe200078e0203 */
[----:B------:R-:W-:-:S03]  /*04c0*/  SGXT.U32 R12, R12, 0x6 ;  /* 0x000000060c0c781a */ /* 0x000fc60000000000 */
[----:B------:R-:W-:Y:S01]  /*04d0*/  IMAD.HI.U32 R8, R8, R5, RZ ;  /* 0x0000000508087227 */ /* 0x000fe200078e00ff */
[----:B------:R-:W-:Y:S01]  /*04e0*/  ISETP.GT.U32.AND P0, PT, R13, R2, PT ;  /* 0x000000020d00720c */ /* 0x000fe20003f04070 */
[----:B---3--:R-:W2:Y:S02]  /*04f0*/  MUFU.RCP R9, R9 ;  /* 0x0000000900097308 */ /* 0x008ea40000001000 */
[----:B------:R-:W-:Y:S01]  /*0500*/  IMAD R10, R8, R15, R5 ;  /* 0x0000000f080a7224 */ /* 0x000fe200078e0205 */
[----:B------:R-:W-:-:S04]  /*0510*/  LOP3.LUT R5, RZ, R6, RZ, 0x33, !PT ;  /* 0x00000006ff057212 */ /* 0x000fc800078e33ff */
[----:B------:R-:W-:-:S05]  /*0520*/  ISETP.GT.U32.AND P2, PT, R13, R10, PT ;  /* 0x0000000a0d00720c */ /* 0x000fca0003f44070 */
[----:B------:R-:W-:Y:S02]  /*0530*/  @!P0 IMAD.IADD R2, R2, 0x1, -R13 ;  /* 0x0000000102028824 */ /* 0x000fe400078e0a0d */
[----:B--2---:R-:W-:-:S03]  /*0540*/  VIADD R3, R9, 0xffffffe ;  /* 0x0ffffffe09037836 */ /* 0x004fc60000000000 */
[----:B------:R-:W-:-:S03]  /*0550*/  ISETP.GT.U32.AND P0, PT, R13, R2, PT ;  /* 0x000000020d00720c */ /* 0x000fc60003f04070 */
[----:B------:R-:W-:Y:S01]  /*0560*/  @!P2 IMAD.IADD R10, R10, 0x1, -R13 ;  /* 0x000000010a0aa824 */ /* 0x000fe200078e0a0d */
[----:B------:R-:W2:Y:S01]  /*0570*/  F2I.FTZ.U32.TRUNC.NTZ R3, R3 ;  /* 0x0000000300037305 */ /* 0x000ea2000021f000 */
[----:B------:R-:W-:-:S08]  /*0580*/  @!P2 VIADD R8, R8, 0x1 ;  /* 0x000000010808a836 */ /* 0x000fd00000000000 */
[----:B------:R-:W-:Y:S01]  /*0590*/  @!P0 IMAD.IADD R2, R2, 0x1, -R13 ;  /* 0x0000000102028824 */ /* 0x000fe200078e0a0d */
[----:B------:R-:W-:Y:S02]  /*05a0*/  ISETP.NE.AND P0, PT, R6, RZ, PT ;  /* 0x000000ff0600720c */ /* 0x000fe40003f05270 */
[----:B------:R-:W-:Y:S01]  /*05b0*/  LOP3.LUT R6, R11, R6, RZ, 0x3c, !PT ;  /* 0x000000060b067212 */ /* 0x000fe200078e3cff */
[----:B------:R-:W-:Y:S01]  /*05c0*/  @!P1 IMAD.MOV R2, RZ, RZ, -R2 ;  /* 0x000000ffff029224 */ /* 0x000fe200078e0a02 */
[----:B------:R-:W-:Y:S01]  /*05d0*/  ISETP.GE.U32.AND P1, PT, R10, R13, PT ;  /* 0x0000000d0a00720c */ /* 0x000fe20003f26070 */
[----:B--2---:R-:W-:Y:S01]  /*05e0*/  IMAD.MOV R15, RZ, RZ, -R3 ;  /* 0x000000ffff0f7224 */ /* 0x004fe200078e0a03 */
[----:B------:R-:W-:Y:S02]  /*05f0*/  ISETP.GE.AND P3, PT, R6, RZ, PT ;  /* 0x000000ff0600720c */ /* 0x000fe40003f66270 */
[----:B------:R-:W-:Y:S01]  /*0600*/  SEL R9, R5, R2, !P0 ;  /* 0x0000000205097207 */ /* 0x000fe20004000000 */
[----:B------:R-:W-:Y:S01]  /*0610*/  IMAD R15, R15, R18, RZ ;  /* 0x000000120f0f7224 */ /* 0x000fe200078e02ff */
[----:B------:R-:W-:Y:S01]  /*0620*/  SHF.R.U32.HI R6, RZ, 0x4, R7 ;  /* 0x00000004ff067819 */ /* 0x000fe20000011607 */
[----:B------:R-:W-:-:S02]  /*0630*/  IMAD.MOV.U32 R2, RZ, RZ, RZ ;  /* 0x000000ffff027224 */ /* 0x000fc400078e00ff */
[----:B------:R-:W-:Y:S01]  /*0640*/  IMAD.IADD R9, R4, 0x1, R9 ;  /* 0x0000000104097824 */ /* 0x000fe200078e0209 */
[----:B------:R-:W-:Y:S01]  /*0650*/  IABS R4, R0 ;  /* 0x0000000000047213 */ /* 0x000fe20000000000 */
[----:B------:R-:W-:-:S04]  /*0660*/  IMAD.HI.U32 R2, R3, R15, R2 ;  /* 0x0000000f03027227 */ /* 0x000fc800078e0002 */
[----:B------:R-:W-:Y:S02]  /*0670*/  IMAD.SHL.U32 R9, R9, 0x80, RZ ;  /* 0x0000008009097824 */ /* 0x000fe400078e00ff */
[----:B------:R-:W-:Y:S01]  /*0680*/  IMAD.MOV R16, RZ, RZ, -R4 ;  /* 0x000000ffff107224 */ /* 0x000fe200078e0a04 */
[----:B------:R-:W-:Y:S01]  /*0690*/  LOP3.LUT R4, R12, 0x40, RZ, 0xfc, !PT ;  /* 0x000000400c047812 */ /* 0x000fe200078efcff */
[----:B------:R-:W-:Y:S01]  /*06a0*/  @P1 VIADD R8, R8, 0x1 ;  /* 0x0000000108081836 */ /* 0x000fe20000000000 */
[----:B------:R-:W-:Y:S02]  /*06b0*/  LOP3.LUT R14, R9, R12, RZ, 0xfc, !PT ;  /* 0x0000000c090e7212 */ /* 0x000fe400078efcff */
[----:B------:R-:W-:Y:S01]  /*06c0*/  LOP3.LUT R15, R9, 0x40, R12, 0xfe, !PT ;  /* 0x00000040090f7812 */ /* 0x000fe200078efe0c */
[----:B------:R-:W-:Y:S01]  /*06d0*/  @!P3 IMAD.MOV R8, RZ, RZ, -R8 ;  /* 0x000000ffff08b224 */ /* 0x000fe200078e0a08 */
[----:B------:R-:W-:Y:S02]  /*06e0*/  IABS R3, R14 ;  /* 0x0000000e00037213 */ /* 0x000fe40000000000 */
[----:B------:R-:W-:-:S02]  /*06f0*/  IABS R11, R15 ;  /* 0x0000000f000b7213 */ /* 0x000fc40000000000 */
[----:B------:R-:W-:Y:S01]  /*0700*/  ISETP.GE.AND P3, PT, R15, RZ, PT ;  /* 0x000000ff0f00720c */ /* 0x000fe20003f66270 */
[----:B------:R-:W-:-:S04]  /*0710*/  IMAD.MOV.U32 R13, RZ, RZ, R3 ;  /* 0x000000ffff0d7224 */ /* 0x000fc800078e0003 */
[----:B------:R-:W-:-:S04]  /*0720*/  IMAD.HI.U32 R3, R2, R13, RZ ;  /* 0x0000000d02037227 */ /* 0x000fc800078e00ff */
[----:B------:R-:W-:-:S04]  /*0730*/  IMAD.HI.U32 R2, R2, R11, RZ ;  /* 0x0000000b02027227 */ /* 0x000fc800078e00ff */
[----:B------:R-:W-:Y:S01]  /*0740*/  IMAD R13, R3, R16, R13 ;  /* 0x00000010030d7224 */ /* 0x000fe200078e020d */
[----:B------:R-:W-:Y:S01]  /*0750*/  SEL R3, R5, R8, !P0 ;  /* 0x0000000805037207 */ /* 0x000fe20004000000 */
[----:B------:R-:W-:Y:S01]  /*0760*/  IMAD R16, R2, R16, R11 ;  /* 0x0000001002107224 */ /* 0x000fe200078e020b */
[----:B------:R-:W-:Y:S01]  /*0770*/  SGXT.U32 R8, R6, 0x4 ;  /* 0x000000040608781a */ /* 0x000fe20000000000 */
[----:B------:R-:W-:Y:S01]  /*0780*/  IMAD.SHL.U32 R2, R7, 0x8, RZ ;  /* 0x0000000807027824 */ /* 0x000fe200078e00ff */
[C---:B------:R-:W-:Y:S01]  /*0790*/  ISETP.GT.U32.AND P1, PT, R18.reuse, R13, PT ;  /* 0x0000000d1200720c */ /* 0x040fe20003f24070 */
[----:B------:R-:W-:Y:S01]  /*07a0*/  IMAD.SHL.U32 R3, R3, 0x80, RZ ;  /* 0x0000008003037824 */ /* 0x000fe200078e00ff */
[----:B------:R-:W-:Y:S02]  /*07b0*/  ISETP.GT.U32.AND P2, PT, R18, R16, PT ;  /* 0x000000101200720c */ /* 0x000fe40003f44070 */
[----:B------:R-:W-:Y:S02]  /*07c0*/  LOP3.LUT R11, R2, 0x18, R7, 0x48, !PT ;  /* 0x00000018020b7812 */ /* 0x000fe400078e4807 */
[----:B------:R-:W-:-:S02]  /*07d0*/  LOP3.LUT R20, R3, R12, RZ, 0xfc, !PT ;  /* 0x0000000c03147212 */ /* 0x000fc400078efcff */
[----:B------:R-:W-:Y:S01]  /*07e0*/  LOP3.LUT R19, R3, 0x40, R12, 0xfe, !PT ;  /* 0x0000004003137812 */ /* 0x000fe200078efe0c */
[--C-:B------:R-:W-:Y:S01]  /*07f0*/  IMAD R4, R4, 0x20, R11.reuse ;  /* 0x0000002004047824 */ /* 0x100fe200078e020b */
[----:B------:R-:W-:Y:S01]  /*0800*/  LOP3.LUT R5, R9, R8, RZ, 0xfc, !PT ;  /* 0x0000000809057212 */ /* 0x000fe200078efcff */
[----:B------:R-:W-:Y:S02]  /*0810*/  IMAD R6, R12, 0x20, R11 ;  /* 0x000000200c067824 */ /* 0x000fe400078e020b */
[--C-:B------:R-:W-:Y:S01]  /*0820*/  @!P1 IMAD.IADD R13, R13, 0x1, -R18.reuse ;  /* 0x000000010d0d9824 */ /* 0x100fe200078e0a12 */
[----:B------:R-:W-:Y:S01]  /*0830*/  ISETP.GE.AND P1, PT, R14, RZ, PT ;  /* 0x000000ff0e00720c */ /* 0x000fe20003f26270 */
[----:B------:R-:W-:Y:S01]  /*0840*/  @!P2 IMAD.IADD R16, R16, 0x1, -R18 ;  /* 0x000000011010a824 */ /* 0x000fe200078e0a12 */
[----:B------:R-:W2:Y:S01]  /*0850*/  LDC.64 R10, c[0x0][0x210] ;  /* 0x00008400ff0a7b82 */ /* 0x000ea20000000a00 */
[----:B------:R-:W-:Y:S01]  /*0860*/  IMAD.HI R8, R20, 0x2aaaaaab, RZ ;  /* 0x2aaaaaab14087827 */ /* 0x000fe200078e02ff */
[----:B------:R-:W-:-:S02]  /*0870*/  ISETP.GT.U32.AND P0, PT, R18, R13, PT ;  /* 0x0000000d1200720c */ /* 0x000fc40003f04070 */
[----:B------:R-:W-:Y:S01]  /*0880*/  ISETP.GT.U32.AND P2, PT, R18, R16, PT ;  /* 0x000000101200720c */ /* 0x000fe20003f44070 */
[----:B------:R-:W-:Y:S01]  /*0890*/  IMAD.HI R12, R19, 0x2aaaaaab, RZ ;  /* 0x2aaaaaab130c7827 */ /* 0x000fe200078e02ff */
[----:B------:R-:W-:Y:S02]  /*08a0*/  SHF.R.U32.HI R9, RZ, 0x1f, R8 ;  /* 0x0000001fff097819 */ /* 0x000fe40000011608 */
[----:B------:R-:W3:Y:S02]  /*08b0*/  LDC.64 R14, c[0x0][0x218] ;  /* 0x00008600ff0e7b82 */ /* 0x000ee40000000a00 */
[----:B------:R-:W-:Y:S02]  /*08c0*/  SHF.R.U32.HI R17, RZ, 0x1f, R12 ;  /* 0x0000001fff117819 */ /* 0x000fe4000001160c */
[----:B------:R-:W-:Y:S02]  /*08d0*/  LEA.HI R9, R8, R9, RZ, 0x17 ;  /* 0x0000000908097211 */ /* 0x000fe400078fb8ff */
[----:B------:R-:W-:Y:S01]  /*08e0*/  LOP3.LUT R8, R2, 0x18, RZ, 0xc0, !PT ;  /* 0x0000001802087812 */ /* 0x000fe200078ec0ff */
[--C-:B------:R-:W-:Y:S01]  /*08f0*/  @!P0 IMAD.IADD R13, R13, 0x1, -R18.reuse ;  /* 0x000000010d0d8824 */ /* 0x100fe200078e0a12 */
[----:B------:R-:W-:Y:S01]  /*0900*/  ISETP.NE.AND P0, PT, R0, RZ, PT ;  /* 0x000000ff0000720c */ /* 0x000fe20003f05270 */
[----:B------:R-:W-:Y:S01]  /*0910*/  @!P2 IMAD.IADD R16, R16, 0x1, -R18 ;  /* 0x000000011010a824 */ /* 0x000fe200078e0a12 */
[----:B------:R-:W-:Y:S01]  /*0920*/  LEA.HI R18, R12, R17, RZ, 0x17 ;  /* 0x000000110c127211 */ /* 0x000fe200078fb8ff */
[----:B------:R-:W-:Y:S01]  /*0930*/  @!P1 IMAD.MOV R13, RZ, RZ, -R13 ;  /* 0x000000ffff0d9224 */ /* 0x000fe200078e0a0d */
[----:B------:R-:W-:Y:S01]  /*0940*/  LOP3.LUT R12, RZ, R0, RZ, 0x33, !PT ;  /* 0x00000000ff0c7212 */ /* 0x000fe200078e33ff */
[----:B------:R-:W-:-:S02]  /*0950*/  @!P3 IMAD.MOV R16, RZ, RZ, -R16 ;  /* 0x000000ffff10b224 */ /* 0x000fc400078e0a10 */
[----:B------:R-:W-:Y:S01]  /*0960*/  IMAD R17, R9, -0xc00, R20 ;  /* 0xfffff40009117824 */ /* 0x000fe200078e0214 */
[----:B------:R-:W-:Y:S01]  /*0970*/  SEL R23, R12, R13, !P0 ;  /* 0x0000000d0c177207 */ /* 0x000fe20004000000 */
[----:B------:R-:W-:Y:S01]  /*0980*/  IMAD R13, R18, -0xc00, R19 ;  /* 0xfffff400120d7824 */ /* 0x000fe200078e0213 */
[----:B------:R-:W-:Y:S01]  /*0990*/  SEL R9, R12, R16, !P0 ;  /* 0x000000100c097207 */ /* 0x000fe20004000000 */
[--C-:B------:R-:W-:Y:S02]  /*09a0*/  IMAD R21, R17, 0x3c00, R8.reuse ;  /* 0x00003c0011157824 */ /* 0x100fe400078e0208 */
[--C-:B------:R-:W-:Y:S02]  /*09b0*/  IMAD R17, R23, 0x3c00, R8.reuse ;  /* 0x00003c0017117824 */ /* 0x100fe400078e0208 */
[--C-:B------:R-:W-:Y:S02]  /*09c0*/  IMAD R19, R9, 0x3c00, R8.reuse ;  /* 0x00003c0009137824 */ /* 0x100fe400078e0208 */
[----:B------:R-:W-:-:S02]  /*09d0*/  IMAD R23, R13, 0x3c00, R8 ;  /* 0x00003c000d177824 */ /* 0x000fc400078e0208 */
[----:B--2---:R-:W-:Y:S01]  /*09e0*/  IMAD.WIDE R8, R17, 0x2, R10 ;  /* 0x0000000211087825 */ /* 0x004fe200078e020a */
[----:B------:R-:W-:-:S03]  /*09f0*/  LEA R17, R6, UR5, 0x1 ;  /* 0x0000000506117c11 */ /* 0x000fc6000f8e08ff */
[----:B------:R-:W-:Y:S01]  /*0a00*/  IMAD.WIDE R10, R19, 0x2, R10 ;  /* 0x00000002130a7825 */ /* 0x000fe200078e020a */
[----:B------:R-:W-:Y:S01]  /*0a10*/  LEA R19, R4, UR5, 0x1 ;  /* 0x0000000504137c11 */ /* 0x000fe2000f8e08ff */
[----:B------:R-:W-:Y:S01]  /*0a20*/  @!PT LDS RZ, [RZ] ;  /* 0x00000000fffff984 */ /* 0x000fe20000000800 */
[----:B------:R-:W-:Y:S01]  /*0a30*/  @!PT LDS RZ, [RZ] ;  /* 0x00000000fffff984 */ /* 0x000fe20000000800 */
[----:B------:R-:W-:Y:S01]  /*0a40*/  @!PT LDS RZ, [RZ] ;  /* 0x00000000fffff984 */ /* 0x000fe20000000800 */
[----:B------:R-:W-:Y:S01]  /*0a50*/  LDGSTS.E.BYPASS.128 [R17], desc[UR16][R8.64] ;  /* 0x0000000008117fae */ /* 0x000fe2000b901c50 */
[----:B------:R-:W-:Y:S01]  /*0a60*/  IADD3 R18, P2, R8, 0x40, RZ ;  /* 0x0000004008127810 */ /* 0x000fe20007f5e0ff */
[--C-:B---3--:R-:W-:Y:S01]  /*0a70*/  IMAD.WIDE R12, R21, 0x2, R14.reuse ;  /* 0x00000002150c7825 */ /* 0x108fe200078e020e */
[----:B------:R-:W-:Y:S01]  /*0a80*/  IADD3 R20, P0, R10, 0x40, RZ ;  /* 0x000000400a147810 */ /* 0x000fe20007f1e0ff */
[----:B------:R3:W-:Y:S02]  /*0a90*/  LDGSTS.E.BYPASS.128 [R19], desc[UR16][R10.64] ;  /* 0x000000000a137fae */ /* 0x0007e4000b901c50 */
[----:B------:R-:W-:Y:S01]  /*0aa0*/  IMAD.WIDE R14, R23, 0x2, R14 ;  /* 0x00000002170e7825 */ /* 0x000fe200078e020e */
[----:B------:R-:W-:Y:S01]  /*0ab0*/  IADD3 R22, P1, R12, 0x40, RZ ;  /* 0x000000400c167810 */ /* 0x000fe20007f3e0ff */
[----:B------:R-:W0:Y:S02]  /*0ac0*/  LDGDEPBAR ;  /* 0x00000000000079af */ /* 0x000e240000000000 */
[----:B------:R-:W-:Y:S01]  /*0ad0*/  IMAD.X R23, RZ, RZ, R11, P0 ;  /* 0x000000ffff177224 */ /* 0x000fe200000e060b */
[----:B------:R-:W-:Y:S01]  /*0ae0*/  IADD3 R88, P0, R14, 0x40, RZ ;  /* 0x000000400e587810 */ /* 0x000fe20007f1e0ff */
[----:B------:R4:W-:Y:S01]  /*0af0*/  LDGSTS.E.BYPASS.128 [R17+0x4000], desc[UR16][R12.64] ;  /* 0x040000000c117fae */ /* 0x0009e2000b901c50 */
[----:B------:R-:W-:-:S02]  /*0b00*/  IMAD.X R21, RZ, RZ, R9, P2 ;  /* 0x000000ffff157224 */ /* 0x000fc400010e0609 */
[----:B------:R-:W-:Y:S01]  /*0b10*/  IMAD.X R89, RZ, RZ, R13, P1 ;  /* 0x000000ffff597224 */ /* 0x000fe200008e060d */
[----:B------:R2:W-:Y:S01]  /*0b20*/  LDGSTS.E.BYPASS.128 [R19+0x4000], desc[UR16][R14.64] ;  /* 0x040000000e137fae */ /* 0x0005e2000b901c50 */
[----:B---3--:R-:W-:Y:S01]  /*0b30*/  SHF.R.U32.HI R11, RZ, 0x4, R7 ;  /* 0x00000004ff0b7819 */ /* 0x008fe20000011607 */
[----:B------:R-:W-:Y:S01]  /*0b40*/  IMAD.X R91, RZ, RZ, R15, P0 ;  /* 0x000000ffff5b7224 */ /* 0x000fe200000e060f */
[----:B------:R-:W-:Y:S01]  /*0b50*/  SHF.R.U32.HI R10, RZ, 0x5, R7 ;  /* 0x00000005ff0a7819 */ /* 0x000fe20000011607 */
[----:B------:R-:W0:Y:S01]  /*0b60*/  LDGDEPBAR ;  /* 0x00000000000079af */ /* 0x000e220000000000 */
[----:B------:R-:W-:Y:S01]  /*0b70*/  IMAD.MOV.U32 R16, RZ, RZ, RZ ;  /* 0x000000ffff107224 */ /* 0x000fe200078e00ff */
[----:B------:R-:W-:Y:S02]  /*0b80*/  SGXT.U32 R11, R11, 0x1 ;  /* 0x000000010b0b781a */ /* 0x000fe40000000000 */
[----:B----4-:R-:W-:-:S07]  /*0b90*/  LOP3.LUT R12, R10, 0x7fffffc, RZ, 0xc0, !PT ;  /* 0x07fffffc0a0c7812 */ /* 0x010fce00078ec0ff */
.L_x_0:
[----:B--2---:R-:W2:Y:S01]  /*0ba0*/  SHFL.IDX PT, R8, R12, RZ, 0x1f ;  /* 0x00001fff0c087589 */ /* 0x004ea200000e0000 */
[----:B------:R-:W-:Y:S01]  /*0bb0*/  UIADD3 UR14, UR14, 0x1, URZ ;  /* 0x000000010e0e7890 */ /* 0x000fe2000fffe03f */
[----:B------:R-:W-:-:S04]  /*0bc0*/  DEPBAR.LE SB0, 0x0 ;  /* 0x000080000000791a */ /* 0x000fc80000000000 */
[----:B------:R-:W-:Y:S01]  /*0bd0*/  UISETP.GE.AND UP0, UPT, UR14, 0x2, UPT ;  /* 0x000000020e00788c */ /* 0x000fe2000bf06270 */
[----:B------:R-:W-:Y:S01]  /*0be0*/  BAR.SYNC.DEFER_BLOCKING 0x0 ;  /* 0x0000000000007b1d */ /* 0x000fe20000010000 */
[----:B------:R-:W-:Y:S01]  /*0bf0*/  UIADD3 UR4, UR4, 0x1, URZ ;  /* 0x0000000104047890 */ /* 0x000fe2000fffe03f */
[C---:B------:R-:W-:Y:S01]  /*0c00*/  ISETP.GE.U32.AND P0, PT, R16.reuse, 0x3be0, PT ;  /* 0x00003be01000780c */ /* 0x040fe20003f06070 */
[----:B------:R-:W-:Y:S01]  /*0c10*/  USEL UR14, UR14, URZ, !UP0 ;  /* 0x0000003f0e0e7287 */ /* 0x000fe2000c000000 */
[----:B------:R-:W-:Y:S02]  /*0c20*/  IMAD.MOV.U32 R9, RZ, RZ, R21 ;  /* 0x000000ffff097224 */ /* 0x000fe400078e0015 */
[----:B------:R-:W-:Y:S01]  /*0c30*/  UMOV UR11, 0x80000020 ;  /* 0x80000020000b7882 */ /* 0x000fe20000000000 */
[----:B------:R-:W-:Y:S01]  /*0c40*/  VIADD R16, R16, 0x20 ;  /* 0x0000002010107836 */ /* 0x000fe20000000000 */
[----:B--2---:R-:W-:Y:S01]  /*0c50*/  R2UR UR6, R8 ;  /* 0x00000000080672ca */ /* 0x004fe200000e0000 */
[----:B------:R-:W-:Y:S01]  /*0c60*/  IMAD.MOV.U32 R8, RZ, RZ, R18 ;  /* 0x000000ffff087224 */ /* 0x000fe200078e0012 */
[----:B------:R-:W-:Y:S01]  /*0c70*/  IADD3 R18, P4, R18, 0x40, RZ ;  /* 0x0000004012127810 */ /* 0x000fe20007f9e0ff */
[----:B------:R-:W-:-:S04]  /*0c80*/  WARPGROUP.ARRIVE ;  /* 0x00000000000079c5 */ /* 0x000fc80000000000 */
[----:B------:R-:W-:-:S06]  /*0c90*/  IMAD.X R21, RZ, RZ, R21, P4 ;  /* 0x000000ffff157224 */ /* 0x000fcc00020e0615 */
[----:B------:R-:W-:Y:S02]  /*0ca0*/  USHF.L.U32 UR7, UR6, 0x6, URZ ;  /* 0x0000000606077899 */ /* 0x000fe4000800063f */
[----:B------:R-:W-:Y:S02]  /*0cb0*/  ULEA UR6, UR14, UR5, 0xd ;  /* 0x000000050e067291 */ /* 0x000fe4000f8e683f */
[----:B------:R-:W-:Y:S02]  /*0cc0*/  ULOP3.LUT UR7, UR7, 0x1c0, URZ, 0xc0, !UPT ;  /* 0x000001c007077892 */ /* 0x000fe4000f8ec03f */
[----:B------:R-:W-:Y:S02]  /*0cd0*/  USHF.R.U32.HI UR8, URZ, 0x4, UR6 ;  /* 0x000000043f087899 */ /* 0x000fe40008011606 */
[----:B------:R-:W-:Y:S02]  /*0ce0*/  UIADD3 UR6, UR6, 0x4000, URZ ;  /* 0x0000400006067890 */ /* 0x000fe4000fffe03f */
[----:B------:R-:W-:-:S02]  /*0cf0*/  ULOP3.LUT UR8, UR8, 0x3fff, URZ, 0xc0, !UPT ;  /* 0x00003fff08087892 */ /* 0x000fc4000f8ec03f */
[----:B------:R-:W-:Y:S02]  /*0d00*/  USHF.R.U32.HI UR6, URZ, 0x4, UR6 ;  /* 0x000000043f067899 */ /* 0x000fe40008011606 */
[----:B------:R-:W-:Y:S02]  /*0d10*/  UIADD3 UR12, UP0, UR7, UR8, URZ ;  /* 0x00000008070c7290 */ /* 0x000fe4000ff1e03f */
[----:B------:R-:W-:Y:S02]  /*0d20*/  ULOP3.LUT UR6, UR6, 0x3fff, URZ, 0xc0, !UPT ;  /* 0x00003fff06067892 */ /* 0x000fe4000f8ec03f */
[----:B------:R-:W-:Y:S02]  /*0d30*/  UIADD3.X UR13, URZ, URZ, URZ, UP0, !UPT ;  /* 0x0000003f3f0d7290 */ /* 0x000fe400087fe43f */
[----:B------:R-:W-:Y:S02]  /*0d40*/  ULOP3.LUT UR10, UR6, 0x2000000, URZ, 0xfc, !UPT ;  /* 0x02000000060a7892 */ /* 0x000fe4000f8efc3f */
[----:B------:R-:W-:-:S02]  /*0d50*/  ULOP3.LUT UR8, UR12, 0x2000000, URZ, 0xfc, !UPT ;  /* 0x020000000c087892 */ /* 0x000fc4000f8efc3f */
[----:B------:R-:W-:Y:S01]  /*0d60*/  ULOP3.LUT UR9, UR13, 0x80000020, URZ, 0xfc, !UPT ;  /* 0x800000200d097892 */ /* 0x000fe2000f8efc3f */
[----:B------:R-:W-:Y:S01]  /*0d70*/  UMOV UR7, URZ ;  /* 0x0000003f00077c82 */ /* 0x000fe20008000000 */
[----:B------:R-:W-:-:S04]  /*0d80*/  UISETP.GE.AND UP0, UPT, UR4, 0x2, UPT ;  /* 0x000000020400788c */ /* 0x000fc8000bf06270 */
[----:B------:R-:W-:-:S03]  /*0d90*/  USEL UR4, UR4, URZ, !UP0 ;  /* 0x0000003f04047287 */ /* 0x000fc6000c000000 */
[----:B------:R-:W-:Y:S01]  /*0da0*/  HGMMA.64x128x16.F32.BF16 R24, gdesc[UR8], R24 ;  /* 0x01e00000081879f0 */ /* 0x000fe20008701818 */
[----:B------:R-:W-:Y:S01]  /*0db0*/  UMOV UR8, 0x2000002 ;  /* 0x0200000200087882 */ /* 0x000fe20000000000 */
[----:B------:R-:W-:Y:S02]  /*0dc0*/  UMOV UR9, 0x80000020 ;  /* 0x8000002000097882 */ /* 0x000fe40000000000 */
[----:B------:R-:W-:Y:S02]  /*0dd0*/  UIADD3.64 UR10, UR6, UR8, URZ ;  /* 0x00000008060a7297 */ /* 0x000fe4000fffe03f */
[----:B------:R-:W-:Y:S02]  /*0de0*/  UIADD3.64 UR8, UR12, UR8, URZ ;  /* 0x000000080c087297 */ /* 0x000fe4000fffe03f */
[----:B------:R-:W-:-:S06]  /*0df0*/  ULEA UR6, UR4, UR5, 0xd ;  /* 0x0000000504067291 */ /* 0x000fcc000f8e683f */
[----:B------:R-:W-:Y:S02]  /*0e00*/  LEA R13, R6, UR6, 0x1 ;  /* 0x00000006060d7c11 */ /* 0x000fe4000f8e08ff */
[----:B------:R-:W-:Y:S01]  /*0e10*/  LEA R15, R4, UR6, 0x1 ;  /* 0x00000006040f7c11 */ /* 0x000fe2000f8e08ff */
[----:B------:R-:W-:Y:S03]  /*0e20*/  HGMMA.64x128x16.F32.BF16 R24, gdesc[UR8], R24, gsb0 ;  /* 0x01e00000081879f0 */ /* 0x000fe60008001818 */
[----:B------:R-:W-:Y:S02]  /*0e30*/  WARPGROUP.DEPBAR.LE gsb0, 0x1 ;  /* 0x00008000000079c5 */ /* 0x000fe40000010100 */
[----:B------:R-:W-:Y:S06]  /*0e40*/  BAR.SYNC.DEFER_BLOCKING 0x0 ;  /* 0x0000000000007b1d */ /* 0x000fec0000010000 */
[----:B------:R-:W-:Y:S01]  /*0e50*/  @!PT LDS RZ, [RZ] ;  /* 0x00000000fffff984 */ /* 0x000fe20000000800 */
[----:B------:R-:W-:Y:S01]  /*0e60*/  @!PT LDS RZ, [RZ] ;  /* 0x00000000fffff984 */ /* 0x000fe20000000800 */
[----:B------:R-:W-:Y:S01]  /*0e70*/  @!PT LDS RZ, [RZ] ;  /* 0x00000000fffff984 */ /* 0x000fe20000000800 */
[----:B------:R2:W-:Y:S02]  /*0e80*/  LDGSTS.E.BYPASS.128 [R13], desc[UR16][R8.64], !P0 ;  /* 0x00000000080d7fae */ /* 0x0005e4000c101c50 */
[----:B--2---:R-:W-:Y:S01]  /*0e90*/  IMAD.MOV.U32 R8, RZ, RZ, R20 ;  /* 0x000000ffff087224 */ /* 0x004fe200078e0014 */
[----:B------:R-:W-:Y:S01]  /*0ea0*/  IADD3 R20, P3, R20, 0x40, RZ ;  /* 0x0000004014147810 */ /* 0x000fe20007f7e0ff */
[----:B------:R-:W-:-:S04]  /*0eb0*/  IMAD.MOV.U32 R9, RZ, RZ, R23 ;  /* 0x000000ffff097224 */ /* 0x000fc800078e0017 */
[----:B------:R-:W-:Y:S01]  /*0ec0*/  IMAD.X R23, RZ, RZ, R23, P3 ;  /* 0x000000ffff177224 */ /* 0x000fe200018e0617 */
[----:B------:R2:W-:Y:S04]  /*0ed0*/  LDGSTS.E.BYPASS.128 [R15], desc[UR16][R8.64], !P0 ;  /* 0x00000000080f7fae */ /* 0x0005e8000c101c50 */
[----:B------:R-:W0:Y:S01]  /*0ee0*/  LDGDEPBAR ;  /* 0x00000000000079af */ /* 0x000e220000000000 */
[----:B--2---:R-:W-:Y:S01]  /*0ef0*/  IMAD.MOV.U32 R8, RZ, RZ, R22 ;  /* 0x000000ffff087224 */ /* 0x004fe200078e0016 */
[----:B------:R-:W-:Y:S01]  /*0f00*/  IADD3 R22, P2, R22, 0x40, RZ ;  /* 0x0000004016167810 */ /* 0x000fe20007f5e0ff */
[----:B------:R-:W-:-:S04]  /*0f10*/  IMAD.MOV.U32 R9, RZ, RZ, R89 ;  /* 0x000000ffff097224 */ /* 0x000fc800078e0059 */
[----:B------:R-:W-:Y:S01]  /*0f20*/  IMAD.X R89, RZ, RZ, R89, P2 ;  /* 0x000000ffff597224 */ /* 0x000fe200010e0659 */
[----:B------:R2:W-:Y:S02]  /*0f30*/  LDGSTS.E.BYPASS.128 [R13+0x4000], desc[UR16][R8.64], !P0 ;  /* 0x04000000080d7fae */ /* 0x0005e4000c101c50 */
[----:B--2---:R-:W-:Y:S01]  /*0f40*/  IMAD.MOV.U32 R8, RZ, RZ, R88 ;  /* 0x000000ffff087224 */ /* 0x004fe200078e0058 */
[----:B------:R-:W-:Y:S01]  /*0f50*/  IADD3 R88, P1, R88, 0x40, RZ ;  /* 0x0000004058587810 */ /* 0x000fe20007f3e0ff */
[----:B------:R-:W-:-:S04]  /*0f60*/  IMAD.MOV.U32 R9, RZ, RZ, R91 ;  /* 0x000000ffff097224 */ /* 0x000fc800078e005b */
[----:B------:R-:W-:Y:S01]  /*0f70*/  IMAD.X R91, RZ, RZ, R91, P1 ;  /* 0x000000ffff5b7224 */ /* 0x000fe200008e065b */
[----:B------:R2:W-:Y:S04]  /*0f80*/  LDGSTS.E.BYPASS.128 [R15+0x4000], desc[UR16][R8.64], !P0 ;  /* 0x04000000080f7fae */ /* 0x0005e8000c101c50 */
[----:B------:R-:W0:Y:S01]  /*0f90*/  LDGDEPBAR ;  /* 0x00000000000079af */ /* 0x000e220000000000 */
[----:B------:R-:W-:Y:S05]  /*0fa0*/  @!P0 BRA `(.L_x_0) ;  /* 0xfffffff800fc8947 */ /* 0x000fea000383ffff */
[----:B------:R-:W-:Y:S02]  /*0fb0*/  WARPGROUP.DEPBAR.LE gsb0, 0x0 ;  /* 0x00008000000079c5 */ /* 0x000fe40000010000 */
[----:B------:R-:W-:-:S04]  /*0fc0*/  DEPBAR.LE SB0, 0x0 ;  /* 0x000080000000791a */ /* 0x000fc80000000000 */
[----:B------:R-:W-:Y:S02]  /*0fd0*/  SHF.R.U32.HI R4, RZ, 0x1, R7 ;  /* 0x00000001ff047819 */ /* 0x000fe40000011607 */
[----:B------:R-:W-:Y:S02]  /*0fe0*/  LOP3.LUT R10, R10, 0x7, RZ, 0xc0, !PT ;  /* 0x000000070a0a7812 */ /* 0x000fe400078ec0ff */
[----:B------:R-:W-:Y:S02]  /*0ff0*/  LOP3.LUT R7, R7, 0xf, RZ, 0xc0, !PT ;  /* 0x0000000f07077812 */ /* 0x000fe400078ec0ff */
[----:B------:R-:W-:Y:S01]  /*1000*/  LOP3.LUT R4, R4, 0x8, RZ, 0xc0, !PT ;  /* 0x0000000804047812 */ /* 0x000fe200078ec0ff */
[----:B------:R-:W-:Y:S01]  /*1010*/  IMAD.SHL.U32 R6, R10, 0x2, RZ ;  /* 0x000000020a067824 */ /* 0x000fe200078e00ff */
[----:B------:R-:W-:Y:S02]  /*1020*/  F2FP.BF16.F32.PACK_AB R24, R25, R24 ;  /* 0x000000181918723e */ /* 0x000fe400000010ff */
[----:B------:R-:W-:Y:S01]  /*1030*/  F2FP.BF16.F32.PACK_AB R25, R27, R26 ;  /* 0x0000001a1b19723e */ /* 0x000fe200000010ff */
[----:B------:R-:W-:Y:S01]  /*1040*/  IMAD R7, R7, 0x88, R4 ;  /* 0x0000008807077824 */ /* 0x000fe200078e0204 */
[----:B------:R-:W-:-:S02]  /*1050*/  LOP3.LUT R11, R6, R11, RZ, 0xfc, !PT ;  /* 0x0000000b060b7212 */ /* 0x000fc400078efcff */
[----:B------:R-:W-:Y:S01]  /*1060*/  LOP3.LUT R4, R2, 0x78, RZ, 0xc0, !PT ;  /* 0x0000007802047812 */ /* 0x000fe200078ec0ff */
[----:B------:R-:W-:Y:S01]  /*1070*/  IMAD R7, R10, 0x880, R7 ;  /* 0x000008800a077824 */ /* 0x000fe200078e0207 */
[----:B------:R-:W-:Y:S02]  /*1080*/  F2FP.BF16.F32.PACK_AB R32, R33, R32 ;  /* 0x000000202120723e */ /* 0x000fe400000010ff */
[----:B------:R-:W-:Y:S01]  /*1090*/  F2FP.BF16.F32.PACK_AB R26, R29, R28 ;  /* 0x0000001c1d1a723e */ /* 0x000fe200000010ff */
[----:B------:R-:W-:Y:S01]  /*10a0*/  IMAD R11, R11, 0x88, R4 ;  /* 0x000000880b0b7824 */ /* 0x000fe200078e0204 */
[----:B------:R-:W-:Y:S02]  /*10b0*/  F2FP.BF16.F32.PACK_AB R27, R31, R30 ;  /* 0x0000001e1f1b723e */ /* 0x000fe400000010ff */
[----:B------:R-:W-:Y:S02]  /*10c0*/  F2FP.BF16.F32.PACK_AB R33, R35, R34 ;  /* 0x000000222321723e */ /* 0x000fe400000010ff */
[----:B------:R-:W-:-:S02]  /*10d0*/  F2FP.BF16.F32.PACK_AB R40, R41, R40 ;  /* 0x000000282928723e */ /* 0x000fc400000010ff */
[----:B------:R-:W-:Y:S01]  /*10e0*/  LEA R4, R7, UR5, 0x1 ;  /* 0x0000000507047c11 */ /* 0x000fe2000f8e08ff */
[----:B------:R-:W-:Y:S01]  /*10f0*/  BAR.SYNC.DEFER_BLOCKING 0x0 ;  /* 0x0000000000007b1d */ /* 0x000fe20000010000 */
[----:B------:R-:W-:Y:S02]  /*1100*/  F2FP.BF16.F32.PACK_AB R34, R37, R36 ;  /* 0x000000242522723e */ /* 0x000fe400000010ff */
[----:B------:R-:W-:Y:S02]  /*1110*/  F2FP.BF16.F32.PACK_AB R35, R39, R38 ;  /* 0x000000262723723e */ /* 0x000fe400000010ff */
[----:B------:R-:W-:-:S03]  /*1120*/  F2FP.BF16.F32.PACK_AB R41, R43, R42 ;  /* 0x0000002a2b29723e */ /* 0x000fc600000010ff */
[----:B------:R-:W3:Y:S01]  /*1130*/  LDC.64 R6, c[0x0][0x220] ;  /* 0x00008800ff067b82 */ /* 0x000ee20000000a00 */
[----:B------:R-:W-:Y:S02]  /*1140*/  F2FP.BF16.F32.PACK_AB R48, R49, R48 ;  /* 0x000000303130723e */ /* 0x000fe400000010ff */
[----:B------:R-:W-:Y:S02]  /*1150*/  F2FP.BF16.F32.PACK_AB R42, R45, R44 ;  /* 0x0000002c2d2a723e */ /* 0x000fe400000010ff */
[----:B------:R-:W-:Y:S02]  /*1160*/  F2FP.BF16.F32.PACK_AB R43, R47, R46 ;  /* 0x0000002e2f2b723e */ /* 0x000fe400000010ff */
[----:B------:R-:W-:Y:S02]  /*1170*/  F2FP.BF16.F32.PACK_AB R49, R51, R50 ;  /* 0x000000323331723e */ /* 0x000fe400000010ff */
[----:B------:R-:W-:Y:S02]  /*1180*/  F2FP.BF16.F32.PACK_AB R56, R57, R56 ;  /* 0x000000383938723e */ /* 0x000fe400000010ff */
[----:B------:R-:W-:-:S02]  /*1190*/  F2FP.BF16.F32.PACK_AB R50, R53, R52 ;  /* 0x000000343532723e */ /* 0x000fc400000010ff */
[----:B------:R-:W-:Y:S02]  /*11a0*/  F2FP.BF16.F32.PACK_AB R51, R55, R54 ;  /* 0x000000363733723e */ /* 0x000fe400000010ff */
[----:B------:R-:W-:Y:S02]  /*11b0*/  F2FP.BF16.F32.PACK_AB R57, R59, R58 ;  /* 0x0000003a3b39723e */ /* 0x000fe400000010ff */
[----:B------:R-:W-:Y:S01]  /*11c0*/  F2FP.BF16.F32.PACK_AB R64, R65, R64 ;  /* 0x000000404140723e */ /* 0x000fe200000010ff */
[----:B------:R-:W-:Y:S01]  /*11d0*/  STSM.16.M88.4 [R4], R24 ;  /* 0x0000001804007844 */ /* 0x000fe20000000200 */
[----:B------:R-:W-:Y:S02]  /*11e0*/  F2FP.BF16.F32.PACK_AB R58, R61, R60 ;  /* 0x0000003c3d3a723e */ /* 0x000fe400000010ff */
[----:B------:R-:W-:Y:S01]  /*11f0*/  F2FP.BF16.F32.PACK_AB R59, R63, R62 ;  /* 0x0000003e3f3b723e */ /* 0x000fe200000010ff */
[----:B------:R4:W-:Y:S01]  /*1200*/  STSM.16.M88.4 [R4+0x20], R32 ;  /* 0x0000202004007844 */ /* 0x0009e20000000200 */
[----:B------:R-:W-:-:S02]  /*1210*/  F2FP.BF16.F32.PACK_AB R65, R67, R66 ;  /* 0x000000424341723e */ /* 0x000fc400000010ff */
[----:B------:R-:W-:Y:S01]  /*1220*/  F2FP.BF16.F32.PACK_AB R72, R73, R72 ;  /* 0x000000484948723e */ /* 0x000fe200000010ff */
[----:B------:R-:W-:Y:S01]  /*1230*/  STSM.16.M88.4 [R4+0x40], R40 ;  /* 0x0000402804007844 */ /* 0x000fe20000000200 */
[----:B------:R-:W-:Y:S02]  /*1240*/  F2FP.BF16.F32.PACK_AB R66, R69, R68 ;  /* 0x000000444542723e */ /* 0x000fe400000010ff */
[----:B------:R-:W-:Y:S01]  /*1250*/  F2FP.BF16.F32.PACK_AB R67, R71, R70 ;  /* 0x000000464743723e */ /* 0x000fe200000010ff */
[----:B------:R-:W-:Y:S01]  /*1260*/  STSM.16.M88.4 [R4+0x60], R48 ;  /* 0x0000603004007844 */ /* 0x000fe20000000200 */
[----:B------:R-:W-:Y:S02]  /*1270*/  F2FP.BF16.F32.PACK_AB R73, R75, R74 ;  /* 0x0000004a4b49723e */ /* 0x000fe400000010ff */
[----:B------:R-:W-:Y:S01]  /*1280*/  F2FP.BF16.F32.PACK_AB R80, R81, R80 ;  /* 0x000000505150723e */ /* 0x000fe200000010ff */
[----:B------:R-:W-:Y:S01]  /*1290*/  STSM.16.M88.4 [R4+0x80], R56 ;  /* 0x0000803804007844 */ /* 0x000fe20000000200 */
[----:B------:R-:W-:-:S02]  /*12a0*/  F2FP.BF16.F32.PACK_AB R74, R77, R76 ;  /* 0x0000004c4d4a723e */ /* 0x000fc400000010ff */
[----:B------:R-:W-:Y:S01]  /*12b0*/  F2FP.BF16.F32.PACK_AB R75, R79, R78 ;  /* 0x0000004e4f4b723e */ /* 0x000fe200000010ff */
[----:B------:R-:W-:Y:S01]  /*12c0*/  STSM.16.M88.4 [R4+0xa0], R64 ;  /* 0x0000a04004007844 */ /* 0x000fe20000000200 */
[----:B------:R-:W-:Y:S02]  /*12d0*/  F2FP.BF16.F32.PACK_AB R81, R83, R82 ;  /* 0x000000525351723e */ /* 0x000fe400000010ff */
[----:B------:R-:W-:Y:S01]  /*12e0*/  F2FP.BF16.F32.PACK_AB R82, R85, R84 ;  /* 0x000000545552723e */ /* 0x000fe200000010ff */
[----:B------:R-:W-:Y:S01]  /*12f0*/  STSM.16.M88.4 [R4+0xc0], R72 ;  /* 0x0000c04804007844 */ /* 0x000fe20000000200 */
[----:B------:R-:W-:Y:S02]  /*1300*/  F2FP.BF16.F32.PACK_AB R83, R87, R86 ;  /* 0x000000565753723e */ /* 0x000fe400000010ff */
[----:B------:R-:W-:Y:S02]  /*1310*/  LEA R36, R11, UR5, 0x1 ;  /* 0x000000050b247c11 */ /* 0x000fe4000f8e08ff */
[----:B------:R-:W-:Y:S01]  /*1320*/  LOP3.LUT R2, R3, 0x78, R2, 0xf8, !PT ;  /* 0x0000007803027812 */ /* 0x000fe200078ef802 */
[----:B------:R5:W-:Y:S01]  /*1330*/  STSM.16.M88.4 [R4+0xe0], R80 ;  /* 0x0000e05004007844 */ /* 0x000be20000000200 */
[C---:B------:R-:W-:Y:S01]  /*1340*/  LOP3.LUT R3, R5.reuse, 0x10, RZ, 0xfc, !PT ;  /* 0x0000001005037812 */ /* 0x040fe200078efcff */
[----:B------:R-:W-:Y:S01]  /*1350*/  BAR.SYNC.DEFER_BLOCKING 0x0 ;  /* 0x0000000000007b1d */ /* 0x000fe20000010000 */
[----:B------:R-:W-:Y:S01]  /*1360*/  ISETP.GE.AND P0, PT, R2, 0xc00, PT ;  /* 0x00000c000200780c */ /* 0x000fe20003f06270 */
[C---:B------:R-:W-:Y:S01]  /*1370*/  IMAD R37, R5.reuse, 0xc00, R2 ;  /* 0x00000c0005257824 */ /* 0x040fe200078e0202 */
[----:B------:R-:W-:-:S02]  /*1380*/  LOP3.LUT R29, R5, 0x20, RZ, 0xfc, !PT ;  /* 0x00000020051d7812 */ /* 0x000fc400078efcff */
[-C--:B------:R-:W-:Y:S01]  /*1390*/  ISETP.LT.AND P1, PT, R5, R0.reuse, !P0 ;  /* 0x000000000500720c */ /* 0x080fe20004721270 */
[----:B----4-:R-:W-:Y:S01]  /*13a0*/  VIADD R35, R37, 0xc000 ;  /* 0x0000c00025237836 */ /* 0x010fe20000000000 */
[----:B------:R-:W-:Y:S01]  /*13b0*/  LOP3.LUT R31, R5, 0x30, RZ, 0xfc, !PT ;  /* 0x00000030051f7812 */ /* 0x000fe200078efcff */
[----:B------:R-:W-:Y:S01]  /*13c0*/  VIADD R39, R37, 0x48000 ;  /* 0x0004800025277836 */ /* 0x000fe20000000000 */
[----:B------:R-:W-:Y:S02]  /*13d0*/  LOP3.LUT R33, R5, 0x40, RZ, 0xfc, !PT ;  /* 0x0000004005217812 */ /* 0x000fe400078efcff */
[-C--:B------:R-:W-:Y:S01]  /*13e0*/  ISETP.LT.AND P6, PT, R3, R0.reuse, !P0 ;  /* 0x000000000300720c */ /* 0x080fe200047c1270 */
[----:B---3--:R-:W-:Y:S01]  /*13f0*/  IMAD.WIDE R2, R37, 0x2, R6 ;  /* 0x0000000225027825 */ /* 0x008fe200078e0206 */
[-C--:B------:R-:W-:Y:S02]  /*1400*/  ISETP.LT.AND P5, PT, R29, R0.reuse, !P0 ;  /* 0x000000001d00720c */ /* 0x080fe400047a1270 */
[----:B------:R-:W-:-:S02]  /*1410*/  ISETP.LT.AND P4, PT, R31, R0, !P0 ;  /* 0x000000001f00720c */ /* 0x000fc40004781270 */
[----:B------:R-:W-:Y:S02]  /*1420*/  LOP3.LUT R29, R5, 0x50, RZ, 0xfc, !PT ;  /* 0x00000050051d7812 */ /* 0x000fe400078efcff */
[-C--:B------:R-:W-:Y:S02]  /*1430*/  ISETP.LT.AND P3, PT, R33, R0.reuse, !P0 ;  /* 0x000000002100720c */ /* 0x080fe40004761270 */
[C---:B------:R-:W-:Y:S02]  /*1440*/  LOP3.LUT R31, R5.reuse, 0x60, RZ, 0xfc, !PT ;  /* 0x00000060051f7812 */ /* 0x040fe400078efcff */
[----:B------:R-:W-:Y:S01]  /*1450*/  LOP3.LUT R33, R5, 0x70, RZ, 0xfc, !PT ;  /* 0x0000007005217812 */ /* 0x000fe200078efcff */
[----:B------:R-:W3:Y:S01]  /*1460*/  LDS.128 R44, [R36] ;  /* 0x00000000242c7984 */ /* 0x000ee20000000c00 */
[----:B------:R-:W-:Y:S01]  /*1470*/  ISETP.LT.AND P2, PT, R29, R0, !P0 ;  /* 0x000000001d00720c */ /* 0x000fe20004741270 */
[----:B------:R-:W-:Y:S02]  /*1480*/  VIADD R29, R37, 0x18000 ;  /* 0x00018000251d7836 */ /* 0x000fe40000000000 */
[----:B------:R-:W4:Y:S01]  /*1490*/  LDS.128 R52, [R36+0x1100] ;  /* 0x0011000024347984 */ /* 0x000f220000000c00 */
[----:B--2--5:R-:W-:-:S03]  /*14a0*/  IMAD.WIDE R4, R35, 0x2, R6 ;  /* 0x0000000223047825 */ /* 0x024fc600078e0206 */
[----:B------:R-:W2:Y:S01]  /*14b0*/  LDS.128 R24, [R36+0x2200] ;  /* 0x0022000024187984 */ /* 0x000ea20000000c00 */
[----:B------:R-:W-:Y:S02]  /*14c0*/  VIADD R35, R37, 0x3c000 ;  /* 0x0003c00025237836 */ /* 0x000fe40000000000 */
[--C-:B------:R-:W-:Y:S01]  /*14d0*/  IMAD.WIDE R28, R29, 0x2, R6.reuse ;  /* 0x000000021d1c7825 */ /* 0x100fe200078e0206 */
[----:B------:R-:W5:Y:S04]  /*14e0*/  LDS.128 R20, [R36+0x3300] ;  /* 0x0033000024147984 */ /* 0x000f680000000c00 */
[----:B------:R-:W5:Y:S04]  /*14f0*/  LDS.128 R16, [R36+0x4400] ;  /* 0x0044000024107984 */ /* 0x000f680000000c00 */
[----:B------:R-:W5:Y:S04]  /*1500*/  LDS.128 R12, [R36+0x5500] ;  /* 0x00550000240c7984 */ /* 0x000f680000000c00 */
[----:B------:R-:W5:Y:S04]  /*1510*/  LDS.128 R8, [R36+0x6600] ;  /* 0x0066000024087984 */ /* 0x000f680000000c00 */
[----:B---3--:R3:W-:Y:S01]  /*1520*/  @P1 STG.E.128 desc[UR16][R2.64], R44 ;  /* 0x0000002c02001986 */ /* 0x0087e2000c101d10 */
[-C--:B------:R-:W-:Y:S01]  /*1530*/  ISETP.LT.AND P1, PT, R31, R0.reuse, !P0 ;  /* 0x000000001f00720c */ /* 0x080fe20004721270 */
[----:B------:R-:W-:Y:S01]  /*1540*/  VIADD R31, R37, 0x24000 ;  /* 0x00024000251f7836 */ /* 0x000fe20000000000 */
[----:B------:R-:W-:Y:S01]  /*1550*/  ISETP.LT.AND P0, PT, R33, R0, !P0 ;  /* 0x000000002100720c */ /* 0x000fe20004701270 */
[----:B------:R-:W-:Y:S01]  /*1560*/  VIADD R33, R37, 0x30000 ;  /* 0x0003000025217836 */ /* 0x000fe20000000000 */
[----:B----4-:R4:W-:Y:S01]  /*1570*/  @P6 STG.E.128 desc[UR16][R4.64], R52 ;  /* 0x0000003404006986 */ /* 0x0109e2000c101d10 */
[----:B------:R-:W-:-:S03]  /*1580*/  IMAD.WIDE R30, R31, 0x2, R6 ;  /* 0x000000021f1e7825 */ /* 0x000fc600078e0206 */
[----:B--2---:R4:W-:Y:S04]  /*1590*/  @P5 STG.E.128 desc[UR16][R28.64], R24 ;  /* 0x000000181c005986 */ /* 0x0049e8000c101d10 */
[----:B-1---5:R4:W-:Y:S01]  /*15a0*/  @P4 STG.E.128 desc[UR16][R30.64], R20 ;  /* 0x000000141e004986 */ /* 0x0229e2000c101d10 */
[----:B---3--:R-:W-:-:S04]  /*15b0*/  IMAD.WIDE R2, R33, 0x2, R6 ;  /* 0x0000000221027825 */ /* 0x008fc800078e0206 */
[--C-:B------:R-:W-:Y:S01]  /*15c0*/  IMAD.WIDE R32, R35, 0x2, R6.reuse ;  /* 0x0000000223207825 */ /* 0x100fe200078e0206 */
[----:B------:R4:W-:Y:S03]  /*15d0*/  @P3 STG.E.128 desc[UR16][R2.64], R16 ;  /* 0x0000001002003986 */ /* 0x0009e6000c101d10 */
[----:B------:R-:W-:Y:S01]  /*15e0*/  IMAD.WIDE R34, R39, 0x2, R6 ;  /* 0x0000000227227825 */ /* 0x000fe200078e0206 */
[----:B------:R4:W-:Y:S04]  /*15f0*/  @P2 STG.E.128 desc[UR16][R32.64], R12 ;  /* 0x0000000c20002986 */ /* 0x0009e8000c101d10 */
[----:B------:R4:W-:Y:S01]  /*1600*/  @P1 STG.E.128 desc[UR16][R34.64], R8 ;  /* 0x0000000822001986 */ /* 0x0009e2000c101d10 */
[----:B------:R-:W-:Y:S05]  /*1610*/  @!P0 EXIT ;  /* 0x000000000000894d */ /* 0x000fea0003800000 */
[----:B----4-:R-:W1:Y:S01]  /*1620*/  LDS.128 R8, [R36+0x7700] ;  /* 0x0077000024087984 */ /* 0x010e620000000c00 */
[----:B------:R-:W-:-:S04]  /*1630*/  VIADD R37, R37, 0x54000 ;  /* 0x0005400025257836 */ /* 0x000fc80000000000 */
[----:B------:R-:W-:-:S05]  /*1640*/  IMAD.WIDE R6, R37, 0x2, R6 ;  /* 0x0000000225067825 */ /* 0x000fca00078e0206 */
[----:B-1----:R-:W-:Y:S01]  /*1650*/  STG.E.128 desc[UR16][R6.64], R8 ;  /* 0x0000000806007986 */ /* 0x002fe2000c101d10 */
[----:B------:R-:W-:Y:S05]  /*1660*/  EXIT ;  /* 0x000000000000794d */ /* 0x000fea0003800000 */
.L_x_1:
[----:B------:R-:W-:-:S00]  /*1670*/  BRA `(.L_x_1) ;  /* 0xfffffffc00fc7947 */ /* 0x000fc0000383ffff */
[----:B------:R-:W-:-:S00]  /*1680*/  NOP ;  /* 0x0000000000007918 */ /* 0x000fc00000000000 */
[----:B------:R-:W-:-:S00]  /*1690*/  NOP ;  /* 0x0000000000007918 */ /* 0x000fc00000000000 */
[----:B------:R-:W-:-:S00]  /*16a0*/  NOP ;  /* 0x0000000000007918 */ /* 0x000fc00000000000 */
[----:B------:R-:W-:-:S00]  /*16b0*/  NOP ;  /* 0x0000000000007918 */ /* 0x000fc00000000000 */
[----:B------:R-:W-:-:S00]  /*16c0*/  NOP ;  /* 0x0000000000007918 */ /* 0x000fc00000000000 */
[----:B------:R-:W-:-:S00]  /*16d0*/  NOP ;  /* 0x0000000000007918 */ /* 0x000fc00000000000 */
[----:B------:R-:W-:-:S00]  /*16e0*/  NOP ;  /* 0x0000000000007918 */ /* 0x000fc00000000000 */
[----:B------:R-:W-:-:S00]  /*16f0*/  NOP ;  /* 0x0000000000007918 */ /* 0x000fc00000000000 */
.L_x_2:


//--------------------- .nv.shared.triton_mm      --------------------------
	.section	.nv.shared.triton_mm,"aw",@nobits
	.sectionflags	@""
	.align	16
	.zero		1024


//--------------------- .nv.constant0.triton_mm   --------------------------
	.section	.nv.constant0.triton_mm,"a",@progbits
	.sectionflags	@""
	.align	4
.nv.constant0.triton_mm:
	.zero		560
